//
// Generated by NVIDIA NVVM Compiler
//
// Compiler Build ID: CL-36424714
// Cuda compilation tools, release 13.0, V13.0.88
// Based on NVVM 20.0.0
//

.version 9.0
.target sm_100
.address_size 64

	// .globl	default_function_kernel

.visible .entry default_function_kernel(
	.param .u64 .ptr .align 1 default_function_kernel_param_0,
	.param .u64 .ptr .align 1 default_function_kernel_param_1
)
.maxntid 60
{
	.reg .b16 	%rs<4>;
	.reg .b32 	%r<20>;
	.reg .b32 	%f<2>;
	.reg .b64 	%rd<9>;

	ld.param.u64 	%rd1, [default_function_kernel_param_0];
	ld.param.u64 	%rd2, [default_function_kernel_param_1];
	cvta.to.global.u64 	%rd3, %rd2;
	cvta.to.global.u64 	%rd4, %rd1;
	mov.u32 	%r1, %ctaid.x;
	mov.u32 	%r2, %tid.x;
	cvt.u16.u32 	%rs1, %r2;
	mul.lo.s16 	%rs2, %rs1, 43;
	shr.u16 	%rs3, %rs2, 9;
	cvt.u32.u16 	%r3, %rs3;
	mad.lo.s32 	%r4, %r1, 5, %r3;
	mul.hi.u32 	%r5, %r4, 954437177;
	shr.u32 	%r6, %r5, 5;
	mul.lo.s32 	%r7, %r6, 432;
	mul.lo.s32 	%r8, %r6, 144;
	sub.s32 	%r9, %r4, %r8;
	shr.u32 	%r10, %r9, 2;
	mad.lo.s32 	%r11, %r1, 12, %r2;
	mul.hi.u32 	%r12, %r11, -1431655765;
	shr.u32 	%r13, %r12, 4;
	mul.lo.s32 	%r14, %r13, 24;
	sub.s32 	%r15, %r11, %r14;
	shr.u32 	%r16, %r15, 1;
	or.b32  	%r17, %r7, %r16;
	mad.lo.s32 	%r18, %r10, 12, %r17;
	mul.wide.u32 	%rd5, %r18, 4;
	add.s64 	%rd6, %rd4, %rd5;
	ld.global.nc.f32 	%f1, [%rd6];
	mad.lo.s32 	%r19, %r1, 48, %r11;
	mul.wide.u32 	%rd7, %r19, 4;
	add.s64 	%rd8, %rd3, %rd7;
	st.global.f32 	[%rd8], %f1;
	ret;

}


// ===== COMPILED SASS (sm_100) =====

	.target	sm_100

	.elftype	@"ET_EXEC"


//--------------------- .note.nv.tkinfo           --------------------------
	.section	.note.nv.tkinfo,"",@"SHT_NOTE"
	.sectionflags	@"SHF_NOTE_NV_TKINFO"
	.tkinfo
        /*0018*/ 	.word	0x00000002
        /*0030*/ 	.string	""
        /*0030*/ 	.string	"ptxas"
        /*0030*/ 	.string	"Cuda compilation tools, release 13.0, V13.0.88"
        /*0030*/ 	.string	"Build cuda_13.0.r13.0/compiler.36424714_0"
        /*0030*/ 	.string	"-arch sm_100 -m 64 "



//--------------------- .note.nv.cuinfo           --------------------------
	.section	.note.nv.cuinfo,"",@"SHT_NOTE"
	.sectionflags	@"SHF_NOTE_NV_CUINFO"
        /*0018*/ 	.short	0x0002
        /*001a*/ 	.short	0x0064
        /*001c*/ 	.short	0x0082
	.zero		2


//--------------------- .nv.info                  --------------------------
	.section	.nv.info,"",@"SHT_CUDA_INFO"
	.align	4


	//----- nvinfo : EIATTR_REGCOUNT
	.align		4
        /*0000*/ 	.byte	0x04, 0x2f
        /*0002*/ 	.short	(.L_1 - .L_0)
	.align		4
.L_0:
        /*0004*/ 	.word	index@(default_function_kernel)
        /*0008*/ 	.word	0x0000000c


	//----- nvinfo : EIATTR_FRAME_SIZE
	.align		4
.L_1:
        /*000c*/ 	.byte	0x04, 0x11
        /*000e*/ 	.short	(.L_3 - .L_2)
	.align		4
.L_2:
        /*0010*/ 	.word	index@(default_function_kernel)
        /*0014*/ 	.word	0x00000000


	//----- nvinfo : EIATTR_MIN_STACK_SIZE
	.align		4
.L_3:
        /*0018*/ 	.byte	0x04, 0x12
        /*001a*/ 	.short	(.L_5 - .L_4)
	.align		4
.L_4:
        /*001c*/ 	.word	index@(default_function_kernel)
        /*0020*/ 	.word	0x00000000
.L_5:


//--------------------- .nv.compat                --------------------------
	.section	.nv.compat,"",@"SHT_CUDA_COMPAT_INFO"
	.align	4
        /*0000*/ 	.byte	0x02, 0x09, 0x00, 0x00, 0x02, 0x02, 0x01, 0x00, 0x02, 0x05, 0x05, 0x00, 0x03, 0x07, 0x01, 0x01
        /*0010*/ 	.byte	0x02, 0x03, 0x00, 0x00, 0x02, 0x06, 0x01, 0x00, 0x04, 0x0b, 0x08, 0x00, 0x09, 0x00, 0x00, 0x00
        /*0020*/ 	.byte	0x00, 0x00, 0x00, 0x00


//--------------------- .nv.info.default_function_kernel --------------------------
	.section	.nv.info.default_function_kernel,"",@"SHT_CUDA_INFO"
	.sectionflags	@""
	.align	4


	//----- nvinfo : EIATTR_CUDA_API_VERSION
	.align		4
        /*0000*/ 	.byte	0x04, 0x37
        /*0002*/ 	.short	(.L_7 - .L_6)
.L_6:
        /*0004*/ 	.word	0x00000082


	//----- nvinfo : EIATTR_KPARAM_INFO
	.align		4
.L_7:
        /*0008*/ 	.byte	0x04, 0x17
        /*000a*/ 	.short	(.L_9 - .L_8)
.L_8:
        /*000c*/ 	.word	0x00000000
        /*0010*/ 	.short	0x0001
        /*0012*/ 	.short	0x0008
        /*0014*/ 	.byte	0x00, 0xf5, 0x21, 0x00


	//----- nvinfo : EIATTR_KPARAM_INFO
	.align		4
.L_9:
        /*0018*/ 	.byte	0x04, 0x17
        /*001a*/ 	.short	(.L_11 - .L_10)
.L_10:
        /*001c*/ 	.word	0x00000000
        /*0020*/ 	.short	0x0000
        /*0022*/ 	.short	0x0000
        /*0024*/ 	.byte	0x00, 0xf5, 0x21, 0x00


	//----- nvinfo : EIATTR_SPARSE_MMA_MASK
	.align		4
.L_11:
        /*0028*/ 	.byte	0x03, 0x50
        /*002a*/ 	.short	0x0000


	//----- nvinfo : EIATTR_MAXREG_COUNT
	.align		4
        /*002c*/ 	.byte	0x03, 0x1b
        /*002e*/ 	.short	0x00ff


	//----- nvinfo : EIATTR_MERCURY_ISA_VERSION
	.align		4
        /*0030*/ 	.byte	0x03, 0x5f
        /*0032*/ 	.short	0x0101


	//----- nvinfo : EIATTR_VRC_CTA_INIT_COUNT
	.align		4
        /*0034*/ 	.byte	0x02, 0x4a
	.zero		1
	.zero		1


	//----- nvinfo : EIATTR_EXIT_INSTR_OFFSETS
	.align		4
        /*0038*/ 	.byte	0x04, 0x1c
        /*003a*/ 	.short	(.L_13 - .L_12)


	//   ....[0]....
.L_12:
        /*003c*/ 	.word	0x000001d0


	//----- nvinfo : EIATTR_MAX_THREADS
	.align		4
.L_13:
        /*0040*/ 	.byte	0x04, 0x05
        /*0042*/ 	.short	(.L_15 - .L_14)
.L_14:
        /*0044*/ 	.word	0x0000003c
        /*0048*/ 	.word	0x00000001
        /*004c*/ 	.word	0x00000001


	//----- nvinfo : EIATTR_CBANK_PARAM_SIZE
	.align		4
.L_15:
        /*0050*/ 	.byte	0x03, 0x19
        /*0052*/ 	.short	0x0010


	//----- nvinfo : EIATTR_PARAM_CBANK
	.align		4
        /*0054*/ 	.byte	0x04, 0x0a
        /*0056*/ 	.short	(.L_17 - .L_16)
	.align		4
.L_16:
        /*0058*/ 	.word	index@(.nv.constant0.default_function_kernel)
        /*005c*/ 	.short	0x0380
        /*005e*/ 	.short	0x0010


	//----- nvinfo : EIATTR_SW_WAR
	.align		4
.L_17:
        /*0060*/ 	.byte	0x04, 0x36
        /*0062*/ 	.short	(.L_19 - .L_18)
.L_18:
        /*0064*/ 	.word	0x00000008
.L_19:


//--------------------- .nv.callgraph             --------------------------
	.section	.nv.callgraph,"",@"SHT_CUDA_CALLGRAPH"
	.align	4
	.sectionentsize	8
	.align		4
        /*0000*/ 	.word	0x00000000
	.align		4
        /*0004*/ 	.word	0xffffffff
	.align		4
        /*0008*/ 	.word	0x00000000
	.align		4
        /*000c*/ 	.word	0xfffffffe
	.align		4
        /*0010*/ 	.word	0x00000000
	.align		4
        /*0014*/ 	.word	0xfffffffd
	.align		4
        /*0018*/ 	.word	0x00000000
	.align		4
        /*001c*/ 	.word	0xfffffffc


//--------------------- .text.default_function_kernel --------------------------
	.section	.text.default_function_kernel,"ax",@progbits
	.align	128
        .global         default_function_kernel
        .type           default_function_kernel,@function
        .size           default_function_kernel,(.L_x_1 - default_function_kernel)
        .other          default_function_kernel,@"STO_CUDA_ENTRY STV_DEFAULT"
default_function_kernel:
.text.default_function_kernel:
[----:B------:R-:W-:Y:S01]  /*0000*/  LDC R1, c[0x0][0x37c] ;  /* 0x0000df00ff017b82 */ /* 0x000fe20000000800 */
[----:B------:R-:W0:Y:S07]  /*0010*/  S2R R6, SR_TID.X ;  /* 0x0000000000067919 */ /* 0x000e2e0000002100 */
[----:B------:R-:W1:Y:S01]  /*0020*/  LDC.64 R2, c[0x0][0x380] ;  /* 0x0000e000ff027b82 */ /* 0x000e620000000a00 */
[----:B------:R-:W2:Y:S01]  /*0030*/  LDCU.64 UR4, c[0x0][0x358] ;  /* 0x00006b00ff0477ac */ /* 0x000ea20008000a00 */
[----:B------:R-:W3:Y:S01]  /*0040*/  S2R R9, SR_CTAID.X ;  /* 0x0000000000097919 */ /* 0x000ee20000002500 */
[----:B0-----:R-:W-:Y:S01]  /*0050*/  PRMT R0, R6, 0x9910, RZ ;  /* 0x0000991006007816 */ /* 0x001fe200000000ff */
[----:B---3--:R-:W-:-:S04]  /*0060*/  IMAD R6, R9, 0xc, R6 ;  /* 0x0000000c09067824 */ /* 0x008fc800078e0206 */
[----:B------:R-:W-:Y:S02]  /*0070*/  IMAD R0, R0, 0x2b, RZ ;  /* 0x0000002b00007824 */ /* 0x000fe400078e02ff */
[----:B------:R-:W-:-:S03]  /*0080*/  IMAD.HI.U32 R5, R6, -0x55555555, RZ ;  /* 0xaaaaaaab06057827 */ /* 0x000fc600078e00ff */
[----:B------:R-:W-:Y:S02]  /*0090*/  LOP3.LUT R0, R0, 0xffff, RZ, 0xc0, !PT ;  /* 0x0000ffff00007812 */ /* 0x000fe400078ec0ff */
[----:B------:R-:W-:Y:S02]  /*00a0*/  SHF.R.U32.HI R7, RZ, 0x4, R5 ;  /* 0x00000004ff077819 */ /* 0x000fe40000011605 */
[----:B------:R-:W-:-:S03]  /*00b0*/  SHF.R.U32.HI R0, RZ, 0x9, R0 ;  /* 0x00000009ff007819 */ /* 0x000fc60000011600 */
[----:B------:R-:W-:Y:S01]  /*00c0*/  IMAD R7, R7, -0x18, R6 ;  /* 0xffffffe807077824 */ /* 0x000fe200078e0206 */
[----:B------:R-:W-:-:S05]  /*00d0*/  LOP3.LUT R0, R0, 0xffff, RZ, 0xc0, !PT ;  /* 0x0000ffff00007812 */ /* 0x000fca00078ec0ff */
[----:B------:R-:W-:-:S04]  /*00e0*/  IMAD R0, R9, 0x5, R0 ;  /* 0x0000000509007824 */ /* 0x000fc800078e0200 */
[----:B------:R-:W-:-:S05]  /*00f0*/  IMAD.HI.U32 R4, R0, 0x38e38e39, RZ ;  /* 0x38e38e3900047827 */ /* 0x000fca00078e00ff */
[----:B------:R-:W-:Y:S02]  /*0100*/  SHF.R.U32.HI R5, RZ, 0x5, R4 ;  /* 0x00000005ff057819 */ /* 0x000fe40000011604 */
[----:B------:R-:W-:-:S03]  /*0110*/  SHF.R.U32.HI R4, RZ, 0x1, R7 ;  /* 0x00000001ff047819 */ /* 0x000fc60000011607 */
[C---:B------:R-:W-:Y:S02]  /*0120*/  IMAD R0, R5.reuse, -0x90, R0 ;  /* 0xffffff7005007824 */ /* 0x040fe400078e0200 */
[----:B------:R-:W-:-:S03]  /*0130*/  IMAD R5, R5, 0x1b0, RZ ;  /* 0x000001b005057824 */ /* 0x000fc600078e02ff */
[----:B------:R-:W-:Y:S02]  /*0140*/  SHF.R.U32.HI R0, RZ, 0x2, R0 ;  /* 0x00000002ff007819 */ /* 0x000fe40000011600 */
[----:B------:R-:W-:-:S05]  /*0150*/  LOP3.LUT R5, R5, R4, RZ, 0xfc, !PT ;  /* 0x0000000405057212 */ /* 0x000fca00078efcff */
[----:B------:R-:W-:-:S04]  /*0160*/  IMAD R5, R0, 0xc, R5 ;  /* 0x0000000c00057824 */ /* 0x000fc800078e0205 */
[----:B-1----:R-:W-:Y:S02]  /*0170*/  IMAD.WIDE.U32 R2, R5, 0x4, R2 ;  /* 0x0000000405027825 */ /* 0x002fe400078e0002 */
[----:B------:R-:W0:Y:S04]  /*0180*/  LDC.64 R4, c[0x0][0x388] ;  /* 0x0000e200ff047b82 */ /* 0x000e280000000a00 */
[----:B--2---:R-:W2:Y:S01]  /*0190*/  LDG.E.CONSTANT R3, desc[UR4][R2.64] ;  /* 0x0000000402037981 */ /* 0x004ea2000c1e9900 */
[----:B------:R-:W-:-:S04]  /*01a0*/  IMAD R7, R9, 0x30, R6 ;  /* 0x0000003009077824 */ /* 0x000fc800078e0206 */
[----:B0-----:R-:W-:-:S05]  /*01b0*/  IMAD.WIDE.U32 R4, R7, 0x4, R4 ;  /* 0x0000000407047825 */ /* 0x001fca00078e0004 */
[----:B--2---:R-:W-:Y:S01]  /*01c0*/  STG.E desc[UR4][R4.64], R3 ;  /* 0x0000000304007986 */ /* 0x004fe2000c101904 */
[----:B------:R-:W-:Y:S05]  /*01d0*/  EXIT ;  /* 0x000000000000794d */ /* 0x000fea0003800000 */
.L_x_0:
[----:B------:R-:W-:-:S00]  /*01e0*/  BRA `(.L_x_0) ;  /* 0xfffffffc00fc7947 */ /* 0x000fc0000383ffff */
[----:B------:R-:W-:-:S00]  /*01f0*/  NOP ;  /* 0x0000000000007918 */ /* 0x000fc00000000000 */
        /* <DEDUP_REMOVED lines=8> */
.L_x_1:


//--------------------- .nv.shared.reserved.0     --------------------------
	.section	.nv.shared.reserved.0,"aw",@nobits
	.weak		__nv_reservedSMEM_offset_0_alias
	.size		__nv_reservedSMEM_offset_0_alias, 0, 64
	.other		__nv_reservedSMEM_offset_0_alias,@"STO_CUDA_RESERVED_SHARED STV_DEFAULT"
__nv_reservedSMEM_offset_0_alias:
	.zero		0
	.zero		64


//--------------------- .nv.constant0.default_function_kernel --------------------------
	.section	.nv.constant0.default_function_kernel,"a",@progbits
	.sectionflags	@""
	.align	4
.nv.constant0.default_function_kernel:
	.zero		912


//--------------------- SYMBOLS --------------------------

	.type		.nv.reservedSmem.offset0,@object
	.size		.nv.reservedSmem.offset0,0x4
